	.headerflags	@"EF_CUDA_TEXMODE_UNIFIED EF_CUDA_64BIT_ADDRESS EF_CUDA_ACCELERATORS EF_CUDA_SM90 EF_CUDA_VIRTUAL_SM(EF_CUDA_SM90)"
	.elftype	@"ET_EXEC"


//--------------------- .nv.info                  --------------------------
	.section	.nv.info,"",@"SHT_CUDA_INFO"
	.align	4


	//----- nvinfo : EIATTR_REGCOUNT
	.align		4
        /*0000*/ 	.byte	0x04, 0x2f
        /*0002*/ 	.short	(.L_1 - .L_0)
	.align		4
.L_0:
        /*0004*/ 	.word	index@(triton_poi_fused_mul_2)
        /*0008*/ 	.word	0x00000010


	//----- nvinfo : EIATTR_MIN_STACK_SIZE
	.align		4
.L_1:
        /*000c*/ 	.byte	0x04, 0x12
        /*000e*/ 	.short	(.L_3 - .L_2)
	.align		4
.L_2:
        /*0010*/ 	.word	index@(triton_poi_fused_mul_2)
        /*0014*/ 	.word	0x00000000


	//----- nvinfo : EIATTR_FRAME_SIZE
	.align		4
.L_3:
        /*0018*/ 	.byte	0x04, 0x11
        /*001a*/ 	.short	(.L_5 - .L_4)
	.align		4
.L_4:
        /*001c*/ 	.word	index@(triton_poi_fused_mul_2)
        /*0020*/ 	.word	0x00000000


	//----- nvinfo : EIATTR_MIN_STACK_SIZE
	.align		4
.L_5:
        /*0024*/ 	.byte	0x04, 0x12
        /*0026*/ 	.short	(.L_7 - .L_6)
	.align		4
.L_6:
        /*0028*/ 	.word	index@(triton_poi_fused_mul_2)
        /*002c*/ 	.word	0x00000000
.L_7:


//--------------------- .nv.info.triton_poi_fused_mul_2 --------------------------
	.section	.nv.info.triton_poi_fused_mul_2,"",@"SHT_CUDA_INFO"
	.sectionflags	@""
	.align	4


	//----- nvinfo : EIATTR_CUDA_API_VERSION
	.align		4
        /*0000*/ 	.byte	0x04, 0x37
        /*0002*/ 	.short	(.L_9 - .L_8)
.L_8:
        /*0004*/ 	.word	0x0000007c


	//----- nvinfo : EIATTR_KPARAM_INFO
	.align		4
.L_9:
        /*0008*/ 	.byte	0x04, 0x17
        /*000a*/ 	.short	(.L_11 - .L_10)
.L_10:
        /*000c*/ 	.word	0x00000000
        /*0010*/ 	.short	0x0003
        /*0012*/ 	.short	0x0018
        /*0014*/ 	.byte	0x00, 0xf0, 0x11, 0x00


	//----- nvinfo : EIATTR_KPARAM_INFO
	.align		4
.L_11:
        /*0018*/ 	.byte	0x04, 0x17
        /*001a*/ 	.short	(.L_13 - .L_12)
.L_12:
        /*001c*/ 	.word	0x00000000
        /*0020*/ 	.short	0x0002
        /*0022*/ 	.short	0x0010
        /*0024*/ 	.byte	0x00, 0xf4, 0x21, 0x00


	//----- nvinfo : EIATTR_KPARAM_INFO
	.align		4
.L_13:
        /*0028*/ 	.byte	0x04, 0x17
        /*002a*/ 	.short	(.L_15 - .L_14)
.L_14:
        /*002c*/ 	.word	0x00000000
        /*0030*/ 	.short	0x0001
        /*0032*/ 	.short	0x0008
        /*0034*/ 	.byte	0x00, 0xf4, 0x21, 0x00


	//----- nvinfo : EIATTR_KPARAM_INFO
	.align		4
.L_15:
        /*0038*/ 	.byte	0x04, 0x17
        /*003a*/ 	.short	(.L_17 - .L_16)
.L_16:
        /*003c*/ 	.word	0x00000000
        /*0040*/ 	.short	0x0000
        /*0042*/ 	.short	0x0000
        /*0044*/ 	.byte	0x00, 0xf4, 0x21, 0x00


	//----- nvinfo : EIATTR_SPARSE_MMA_MASK
	.align		4
.L_17:
        /*0048*/ 	.byte	0x03, 0x50
        /*004a*/ 	.short	0x0000


	//----- nvinfo : EIATTR_MAXREG_COUNT
	.align		4
        /*004c*/ 	.byte	0x03, 0x1b
        /*004e*/ 	.short	0x00ff


	//----- nvinfo : EIATTR_EXIT_INSTR_OFFSETS
	.align		4
        /*0050*/ 	.byte	0x04, 0x1c
        /*0052*/ 	.short	(.L_19 - .L_18)


	//   ....[0]....
.L_18:
        /*0054*/ 	.word	0x000001a0


	//   ....[1]....
        /*0058*/ 	.word	0x000001c0


	//----- nvinfo : EIATTR_REQNTID
	.align		4
.L_19:
        /*005c*/ 	.byte	0x04, 0x10
        /*005e*/ 	.short	(.L_21 - .L_20)
.L_20:
        /*0060*/ 	.word	0x00000080
        /*0064*/ 	.word	0x00000001
        /*0068*/ 	.word	0x00000001


	//----- nvinfo : EIATTR_CBANK_PARAM_SIZE
	.align		4
.L_21:
        /*006c*/ 	.byte	0x03, 0x19
        /*006e*/ 	.short	0x001c


	//----- nvinfo : EIATTR_PARAM_CBANK
	.align		4
        /*0070*/ 	.byte	0x04, 0x0a
        /*0072*/ 	.short	(.L_23 - .L_22)
	.align		4
.L_22:
        /*0074*/ 	.word	index@(.nv.constant0.triton_poi_fused_mul_2)
        /*0078*/ 	.short	0x0210
        /*007a*/ 	.short	0x001c


	//----- nvinfo : EIATTR_SW_WAR
	.align		4
.L_23:
        /*007c*/ 	.byte	0x04, 0x36
        /*007e*/ 	.short	(.L_25 - .L_24)
.L_24:
        /*0080*/ 	.word	0x00000008
.L_25:


//--------------------- .nv.callgraph             --------------------------
	.section	.nv.callgraph,"",@"SHT_CUDA_CALLGRAPH"
	.align	4
	.sectionentsize	8
	.align		4
        /*0000*/ 	.word	0x00000000
	.align		4
        /*0004*/ 	.word	0xffffffff
	.align		4
        /*0008*/ 	.word	0x00000000
	.align		4
        /*000c*/ 	.word	0xfffffffe
	.align		4
        /*0010*/ 	.word	0x00000000
	.align		4
        /*0014*/ 	.word	0xfffffffd
	.align		4
        /*0018*/ 	.word	0x00000000
	.align		4
        /*001c*/ 	.word	0xfffffffc


//--------------------- .text.triton_poi_fused_mul_2 --------------------------
	.section	.text.triton_poi_fused_mul_2,"ax",@progbits
	.align	128
        .global         triton_poi_fused_mul_2
        .type           triton_poi_fused_mul_2,@function
        .size           triton_poi_fused_mul_2,(.L_x_1 - triton_poi_fused_mul_2)
        .other          triton_poi_fused_mul_2,@"STO_CUDA_ENTRY STV_DEFAULT"
triton_poi_fused_mul_2:
.text.triton_poi_fused_mul_2:
[----:B------:R-:W0:Y:S02]  /*0000*/  LDC R1, c[0x0][0x28] ;  /* 0x00000a00ff017b82 */ /* 0x000e240000000800 */
[----:B------:R-:W1:Y:S01]  /*0010*/  S2R R0, SR_TID.X ;  /* 0x0000000000007919 */ /* 0x000e620000002100 */
[----:B------:R-:W2:Y:S01]  /*0020*/  LDC.64 R4, c[0x0][0x218] ;  /* 0x00008600ff047b82 */ /* 0x000ea20000000a00 */
[----:B------:R-:W-:Y:S01]  /*0030*/  HFMA2.MMA R13, -RZ, RZ, 0, 0 ;  /* 0x00000000ff0d7435 */ /* 0x000fe200000001ff */
[----:B------:R-:W-:Y:S01]  /*0040*/  CS2R R10, SRZ ;  /* 0x00000000000a7805 */ /* 0x000fe2000001ff00 */
[----:B------:R-:W3:Y:S01]  /*0050*/  S2R R9, SR_CTAID.X ;  /* 0x0000000000097919 */ /* 0x000ee20000002500 */
[----:B------:R-:W-:-:S04]  /*0060*/  ULDC.64 UR4, c[0x0][0x208] ;  /* 0x0000820000047ab9 */ /* 0x000fc80000000a00 */
[----:B------:R-:W4:Y:S01]  /*0070*/  LDC.64 R2, c[0x0][0x210] ;  /* 0x00008400ff027b82 */ /* 0x000f220000000a00 */
[----:B-1----:R-:W-:Y:S01]  /*0080*/  IMAD.SHL.U32 R0, R0, 0x2, RZ ;  /* 0x0000000200007824 */ /* 0x002fe200078e00ff */
[----:B---3--:R-:W-:-:S04]  /*0090*/  SHF.R.S32.HI R6, RZ, 0x17, R9 ;  /* 0x00000017ff067819 */ /* 0x008fc80000011409 */
[----:B------:R-:W-:-:S05]  /*00a0*/  LOP3.LUT R0, R0, 0xfe, RZ, 0xc0, !PT ;  /* 0x000000fe00007812 */ /* 0x000fca00078ec0ff */
[----:B------:R-:W-:Y:S01]  /*00b0*/  IMAD R9, R9, 0x100, R0 ;  /* 0x0000010009097824 */ /* 0x000fe200078e0200 */
[----:B------:R-:W-:-:S03]  /*00c0*/  SGXT R0, R6, 0x1 ;  /* 0x000000010600781a */ /* 0x000fc60000000200 */
[C---:B----4-:R-:W-:Y:S01]  /*00d0*/  IMAD.WIDE R2, R9.reuse, 0x4, R2 ;  /* 0x0000000409027825 */ /* 0x050fe200078e0202 */
[----:B------:R-:W-:Y:S02]  /*00e0*/  LEA.HI R0, R0, R9, RZ, 0x4 ;  /* 0x0000000900007211 */ /* 0x000fe400078f20ff */
[----:B------:R-:W-:Y:S02]  /*00f0*/  ISETP.GE.AND P0, PT, R9, 0x100, PT ;  /* 0x000001000900780c */ /* 0x000fe40003f06270 */
[----:B------:R-:W-:Y:S01]  /*0100*/  SHF.R.S32.HI R7, RZ, 0x4, R0 ;  /* 0x00000004ff077819 */ /* 0x000fe20000011400 */
[----:B------:R-:W-:-:S04]  /*0110*/  IMAD.MOV.U32 R0, RZ, RZ, RZ ;  /* 0x000000ffff007224 */ /* 0x000fc800078e00ff */
[----:B--2---:R-:W-:Y:S02]  /*0120*/  IMAD.WIDE R4, R7, 0x4, R4 ;  /* 0x0000000407047825 */ /* 0x004fe400078e0204 */
[----:B------:R-:W1:Y:S04]  /*0130*/  LDC.64 R6, c[0x0][0x220] ;  /* 0x00008800ff067b82 */ /* 0x000e680000000a00 */
[----:B------:R-:W2:Y:S04]  /*0140*/  @!P0 LDG.E.64 R10, desc[UR4][R2.64] ;  /* 0x00000004020a8981 */ /* 0x000ea8000c1e1b00 */
[----:B------:R-:W2:Y:S04]  /*0150*/  @!P0 LDG.E.EL R13, desc[UR4][R4.64] ;  /* 0x00000004040d8981 */ /* 0x000ea8000c2e1900 */
[----:B------:R-:W3:Y:S01]  /*0160*/  @!P0 LDG.E.EL R0, desc[UR4][R4.64] ;  /* 0x0000000404008981 */ /* 0x000ee2000c2e1900 */
[----:B-1----:R-:W-:-:S04]  /*0170*/  IMAD.WIDE R6, R9, 0x4, R6 ;  /* 0x0000000409067825 */ /* 0x002fc800078e0206 */
[----:B--2---:R-:W-:Y:S01]  /*0180*/  FMUL R10, R13, R10 ;  /* 0x0000000a0d0a7220 */ /* 0x004fe20000400000 */
[----:B---3--:R-:W-:Y:S01]  /*0190*/  FMUL R11, R0, R11 ;  /* 0x0000000b000b7220 */ /* 0x008fe20000400000 */
[----:B------:R-:W-:Y:S06]  /*01a0*/  @P0 EXIT ;  /* 0x000000000000094d */ /* 0x000fec0003800000 */
[----:B------:R-:W-:Y:S01]  /*01b0*/  STG.E.64 desc[UR4][R6.64], R10 ;  /* 0x0000000a06007986 */ /* 0x000fe2000c101b04 */
[----:B------:R-:W-:Y:S05]  /*01c0*/  EXIT ;  /* 0x000000000000794d */ /* 0x000fea0003800000 */
.L_x_0:
[----:B------:R-:W-:-:S00]  /*01d0*/  BRA `(.L_x_0) ;  /* 0xfffffffc00fc7947 */ /* 0x000fc0000383ffff */
[----:B------:R-:W-:-:S00]  /*01e0*/  NOP ;  /* 0x0000000000007918 */ /* 0x000fc00000000000 */
        /* <DEDUP_REMOVED lines=9> */
.L_x_1:


//--------------------- .nv.constant0.triton_poi_fused_mul_2 --------------------------
	.section	.nv.constant0.triton_poi_fused_mul_2,"a",@progbits
	.sectionflags	@""
	.align	4
.nv.constant0.triton_poi_fused_mul_2:
	.zero		556
